//
// Generated by NVIDIA NVVM Compiler
//
// Compiler Build ID: CL-36424714
// Cuda compilation tools, release 13.0, V13.0.88
// Based on NVVM 20.0.0
//

.version 9.0
.target sm_100
.address_size 64

	// .globl	_Z15AdditionMatricePiS_S_i

.visible .entry _Z15AdditionMatricePiS_S_i(
	.param .u64 .ptr .align 1 _Z15AdditionMatricePiS_S_i_param_0,
	.param .u64 .ptr .align 1 _Z15AdditionMatricePiS_S_i_param_1,
	.param .u64 .ptr .align 1 _Z15AdditionMatricePiS_S_i_param_2,
	.param .u32 _Z15AdditionMatricePiS_S_i_param_3
)
{
	.reg .pred 	%p<10>;
	.reg .b32 	%r<95>;
	.reg .b64 	%rd<66>;

	ld.param.u64 	%rd14, [_Z15AdditionMatricePiS_S_i_param_0];
	ld.param.u64 	%rd15, [_Z15AdditionMatricePiS_S_i_param_1];
	ld.param.u64 	%rd16, [_Z15AdditionMatricePiS_S_i_param_2];
	ld.param.u32 	%r23, [_Z15AdditionMatricePiS_S_i_param_3];
	cvta.to.global.u64 	%rd1, %rd15;
	cvta.to.global.u64 	%rd2, %rd14;
	cvta.to.global.u64 	%rd17, %rd16;
	mov.u32 	%r24, %ctaid.x;
	mov.u32 	%r25, %ntid.x;
	mov.u32 	%r26, %tid.x;
	mad.lo.s32 	%r1, %r24, %r25, %r26;
	mov.u32 	%r27, %ctaid.y;
	mov.u32 	%r28, %ntid.y;
	mov.u32 	%r29, %tid.y;
	mad.lo.s32 	%r30, %r27, %r28, %r29;
	mul.lo.s32 	%r2, %r23, %r30;
	add.s32 	%r31, %r2, %r1;
	mul.wide.s32 	%rd18, %r31, 4;
	add.s64 	%rd3, %rd17, %rd18;
	mov.b32 	%r32, 0;
	st.global.u32 	[%rd3], %r32;
	setp.lt.s32 	%p1, %r23, 1;
	@%p1 bra 	$L__BB0_12;
	and.b32  	%r3, %r23, 7;
	setp.lt.u32 	%p2, %r23, 8;
	mov.b32 	%r89, 0;
	mov.u32 	%r92, %r89;
	@%p2 bra 	$L__BB0_4;
	and.b32  	%r35, %r23, 2147483640;
	neg.s32 	%r87, %r35;
	mul.wide.u32 	%rd19, %r23, 4;
	add.s64 	%rd4, %rd1, %rd19;
	mul.wide.u32 	%rd20, %r23, 8;
	add.s64 	%rd5, %rd1, %rd20;
	mul.wide.u32 	%rd21, %r23, 12;
	add.s64 	%rd6, %rd1, %rd21;
	mul.wide.u32 	%rd22, %r23, 16;
	add.s64 	%rd7, %rd1, %rd22;
	mul.wide.u32 	%rd23, %r23, 20;
	add.s64 	%rd8, %rd1, %rd23;
	mul.wide.u32 	%rd24, %r23, 24;
	add.s64 	%rd9, %rd1, %rd24;
	mul.wide.u32 	%rd25, %r23, 28;
	add.s64 	%rd10, %rd1, %rd25;
	mul.wide.u32 	%rd26, %r2, 4;
	add.s64 	%rd27, %rd26, %rd2;
	add.s64 	%rd65, %rd27, 16;
	mov.b32 	%r89, 0;
	mov.u32 	%r86, %r1;
$L__BB0_3:
	.pragma "nounroll";
	and.b32  	%r92, %r23, 2147483640;
	mul.wide.s32 	%rd28, %r86, 4;
	add.s64 	%rd29, %rd4, %rd28;
	add.s64 	%rd30, %rd5, %rd28;
	add.s64 	%rd31, %rd6, %rd28;
	add.s64 	%rd32, %rd7, %rd28;
	add.s64 	%rd33, %rd8, %rd28;
	add.s64 	%rd34, %rd9, %rd28;
	add.s64 	%rd35, %rd10, %rd28;
	add.s64 	%rd36, %rd1, %rd28;
	ld.global.u32 	%r36, [%rd65+-16];
	ld.global.u32 	%r37, [%rd36];
	mad.lo.s32 	%r38, %r37, %r36, %r89;
	st.global.u32 	[%rd3], %r38;
	ld.global.u32 	%r39, [%rd65+-12];
	ld.global.u32 	%r40, [%rd29];
	mad.lo.s32 	%r41, %r40, %r39, %r38;
	st.global.u32 	[%rd3], %r41;
	ld.global.u32 	%r42, [%rd65+-8];
	ld.global.u32 	%r43, [%rd30];
	mad.lo.s32 	%r44, %r43, %r42, %r41;
	st.global.u32 	[%rd3], %r44;
	ld.global.u32 	%r45, [%rd65+-4];
	ld.global.u32 	%r46, [%rd31];
	mad.lo.s32 	%r47, %r46, %r45, %r44;
	st.global.u32 	[%rd3], %r47;
	ld.global.u32 	%r48, [%rd65];
	ld.global.u32 	%r49, [%rd32];
	mad.lo.s32 	%r50, %r49, %r48, %r47;
	st.global.u32 	[%rd3], %r50;
	ld.global.u32 	%r51, [%rd65+4];
	ld.global.u32 	%r52, [%rd33];
	mad.lo.s32 	%r53, %r52, %r51, %r50;
	st.global.u32 	[%rd3], %r53;
	ld.global.u32 	%r54, [%rd65+8];
	ld.global.u32 	%r55, [%rd34];
	mad.lo.s32 	%r56, %r55, %r54, %r53;
	st.global.u32 	[%rd3], %r56;
	ld.global.u32 	%r57, [%rd65+12];
	ld.global.u32 	%r58, [%rd35];
	mad.lo.s32 	%r89, %r58, %r57, %r56;
	st.global.u32 	[%rd3], %r89;
	add.s32 	%r87, %r87, 8;
	shl.b32 	%r59, %r23, 3;
	add.s32 	%r86, %r86, %r59;
	add.s64 	%rd65, %rd65, 32;
	setp.ne.s32 	%p3, %r87, 0;
	@%p3 bra 	$L__BB0_3;
$L__BB0_4:
	setp.eq.s32 	%p4, %r3, 0;
	@%p4 bra 	$L__BB0_12;
	and.b32  	%r14, %r23, 3;
	setp.lt.u32 	%p5, %r3, 4;
	@%p5 bra 	$L__BB0_7;
	add.s32 	%r60, %r92, %r2;
	mul.wide.u32 	%rd37, %r60, 4;
	add.s64 	%rd38, %rd2, %rd37;
	ld.global.u32 	%r61, [%rd38];
	mad.lo.s32 	%r62, %r92, %r23, %r1;
	mul.wide.s32 	%rd39, %r62, 4;
	add.s64 	%rd40, %rd1, %rd39;
	ld.global.u32 	%r63, [%rd40];
	mad.lo.s32 	%r64, %r63, %r61, %r89;
	st.global.u32 	[%rd3], %r64;
	cvt.u64.u32 	%rd41, %r2;
	cvt.u64.u32 	%rd42, %r92;
	add.s64 	%rd43, %rd42, %rd41;
	shl.b64 	%rd44, %rd43, 2;
	add.s64 	%rd45, %rd2, %rd44;
	ld.global.u32 	%r65, [%rd45+4];
	mul.wide.u32 	%rd46, %r23, 4;
	add.s64 	%rd47, %rd40, %rd46;
	ld.global.u32 	%r66, [%rd47];
	mad.lo.s32 	%r67, %r66, %r65, %r64;
	st.global.u32 	[%rd3], %r67;
	ld.global.u32 	%r68, [%rd45+8];
	add.s64 	%rd48, %rd47, %rd46;
	ld.global.u32 	%r69, [%rd48];
	mad.lo.s32 	%r70, %r69, %r68, %r67;
	st.global.u32 	[%rd3], %r70;
	ld.global.u32 	%r71, [%rd45+12];
	add.s64 	%rd49, %rd48, %rd46;
	ld.global.u32 	%r72, [%rd49];
	mad.lo.s32 	%r89, %r72, %r71, %r70;
	st.global.u32 	[%rd3], %r89;
	add.s32 	%r92, %r92, 4;
$L__BB0_7:
	setp.eq.s32 	%p6, %r14, 0;
	@%p6 bra 	$L__BB0_12;
	setp.eq.s32 	%p7, %r14, 1;
	@%p7 bra 	$L__BB0_10;
	add.s32 	%r73, %r92, %r2;
	mul.wide.u32 	%rd50, %r73, 4;
	add.s64 	%rd51, %rd2, %rd50;
	ld.global.u32 	%r74, [%rd51];
	mad.lo.s32 	%r75, %r92, %r23, %r1;
	mul.wide.s32 	%rd52, %r75, 4;
	add.s64 	%rd53, %rd1, %rd52;
	ld.global.u32 	%r76, [%rd53];
	mad.lo.s32 	%r77, %r76, %r74, %r89;
	st.global.u32 	[%rd3], %r77;
	cvt.u64.u32 	%rd54, %r2;
	cvt.u64.u32 	%rd55, %r92;
	add.s64 	%rd56, %rd55, %rd54;
	shl.b64 	%rd57, %rd56, 2;
	add.s64 	%rd58, %rd2, %rd57;
	ld.global.u32 	%r78, [%rd58+4];
	mul.wide.u32 	%rd59, %r23, 4;
	add.s64 	%rd60, %rd53, %rd59;
	ld.global.u32 	%r79, [%rd60];
	mad.lo.s32 	%r89, %r79, %r78, %r77;
	st.global.u32 	[%rd3], %r89;
	add.s32 	%r92, %r92, 2;
$L__BB0_10:
	and.b32  	%r80, %r23, 1;
	setp.eq.b32 	%p8, %r80, 1;
	not.pred 	%p9, %p8;
	@%p9 bra 	$L__BB0_12;
	add.s32 	%r81, %r92, %r2;
	mul.wide.u32 	%rd61, %r81, 4;
	add.s64 	%rd62, %rd2, %rd61;
	ld.global.u32 	%r82, [%rd62];
	mad.lo.s32 	%r83, %r92, %r23, %r1;
	mul.wide.s32 	%rd63, %r83, 4;
	add.s64 	%rd64, %rd1, %rd63;
	ld.global.u32 	%r84, [%rd64];
	mad.lo.s32 	%r85, %r84, %r82, %r89;
	st.global.u32 	[%rd3], %r85;
$L__BB0_12:
	ret;

}


// ===== COMPILED SASS (sm_100) =====

	.target	sm_100

	.elftype	@"ET_EXEC"


//--------------------- .note.nv.tkinfo           --------------------------
	.section	.note.nv.tkinfo,"",@"SHT_NOTE"
	.sectionflags	@"SHF_NOTE_NV_TKINFO"
	.tkinfo
        /*0018*/ 	.word	0x00000002
        /*0030*/ 	.string	""
        /*0030*/ 	.string	"ptxas"
        /*0030*/ 	.string	"Cuda compilation tools, release 13.0, V13.0.88"
        /*0030*/ 	.string	"Build cuda_13.0.r13.0/compiler.36424714_0"
        /*0030*/ 	.string	"-arch sm_100 -m 64 "



//--------------------- .note.nv.cuinfo           --------------------------
	.section	.note.nv.cuinfo,"",@"SHT_NOTE"
	.sectionflags	@"SHF_NOTE_NV_CUINFO"
        /*0018*/ 	.short	0x0002
        /*001a*/ 	.short	0x0064
        /*001c*/ 	.short	0x0082
	.zero		2


//--------------------- .nv.info                  --------------------------
	.section	.nv.info,"",@"SHT_CUDA_INFO"
	.align	4


	//----- nvinfo : EIATTR_REGCOUNT
	.align		4
        /*0000*/ 	.byte	0x04, 0x2f
        /*0002*/ 	.short	(.L_1 - .L_0)
	.align		4
.L_0:
        /*0004*/ 	.word	index@(_Z15AdditionMatricePiS_S_i)
        /*0008*/ 	.word	0x00000018


	//----- nvinfo : EIATTR_FRAME_SIZE
	.align		4
.L_1:
        /*000c*/ 	.byte	0x04, 0x11
        /*000e*/ 	.short	(.L_3 - .L_2)
	.align		4
.L_2:
        /*0010*/ 	.word	index@(_Z15AdditionMatricePiS_S_i)
        /*0014*/ 	.word	0x00000000


	//----- nvinfo : EIATTR_MIN_STACK_SIZE
	.align		4
.L_3:
        /*0018*/ 	.byte	0x04, 0x12
        /*001a*/ 	.short	(.L_5 - .L_4)
	.align		4
.L_4:
        /*001c*/ 	.word	index@(_Z15AdditionMatricePiS_S_i)
        /*0020*/ 	.word	0x00000000
.L_5:


//--------------------- .nv.compat                --------------------------
	.section	.nv.compat,"",@"SHT_CUDA_COMPAT_INFO"
	.align	4
        /*0000*/ 	.byte	0x02, 0x09, 0x00, 0x00, 0x02, 0x02, 0x01, 0x00, 0x02, 0x05, 0x05, 0x00, 0x03, 0x07, 0x01, 0x01
        /*0010*/ 	.byte	0x02, 0x03, 0x00, 0x00, 0x02, 0x06, 0x01, 0x00, 0x04, 0x0b, 0x08, 0x00, 0x09, 0x00, 0x00, 0x00
        /*0020*/ 	.byte	0x00, 0x00, 0x00, 0x00


//--------------------- .nv.info._Z15AdditionMatricePiS_S_i --------------------------
	.section	.nv.info._Z15AdditionMatricePiS_S_i,"",@"SHT_CUDA_INFO"
	.sectionflags	@""
	.align	4


	//----- nvinfo : EIATTR_CUDA_API_VERSION
	.align		4
        /*0000*/ 	.byte	0x04, 0x37
        /*0002*/ 	.short	(.L_7 - .L_6)
.L_6:
        /*0004*/ 	.word	0x00000082


	//----- nvinfo : EIATTR_KPARAM_INFO
	.align		4
.L_7:
        /*0008*/ 	.byte	0x04, 0x17
        /*000a*/ 	.short	(.L_9 - .L_8)
.L_8:
        /*000c*/ 	.word	0x00000000
        /*0010*/ 	.short	0x0003
        /*0012*/ 	.short	0x0018
        /*0014*/ 	.byte	0x00, 0xf0, 0x11, 0x00


	//----- nvinfo : EIATTR_KPARAM_INFO
	.align		4
.L_9:
        /*0018*/ 	.byte	0x04, 0x17
        /*001a*/ 	.short	(.L_11 - .L_10)
.L_10:
        /*001c*/ 	.word	0x00000000
        /*0020*/ 	.short	0x0002
        /*0022*/ 	.short	0x0010
        /*0024*/ 	.byte	0x00, 0xf5, 0x21, 0x00


	//----- nvinfo : EIATTR_KPARAM_INFO
	.align		4
.L_11:
        /*0028*/ 	.byte	0x04, 0x17
        /*002a*/ 	.short	(.L_13 - .L_12)
.L_12:
        /*002c*/ 	.word	0x00000000
        /*0030*/ 	.short	0x0001
        /*0032*/ 	.short	0x0008
        /*0034*/ 	.byte	0x00, 0xf5, 0x21, 0x00


	//----- nvinfo : EIATTR_KPARAM_INFO
	.align		4
.L_13:
        /*0038*/ 	.byte	0x04, 0x17
        /*003a*/ 	.short	(.L_15 - .L_14)
.L_14:
        /*003c*/ 	.word	0x00000000
        /*0040*/ 	.short	0x0000
        /*0042*/ 	.short	0x0000
        /*0044*/ 	.byte	0x00, 0xf5, 0x21, 0x00


	//----- nvinfo : EIATTR_SPARSE_MMA_MASK
	.align		4
.L_15:
        /*0048*/ 	.byte	0x03, 0x50
        /*004a*/ 	.short	0x0000


	//----- nvinfo : EIATTR_MAXREG_COUNT
	.align		4
        /*004c*/ 	.byte	0x03, 0x1b
        /*004e*/ 	.short	0x00ff


	//----- nvinfo : EIATTR_MERCURY_ISA_VERSION
	.align		4
        /*0050*/ 	.byte	0x03, 0x5f
        /*0052*/ 	.short	0x0101


	//----- nvinfo : EIATTR_VRC_CTA_INIT_COUNT
	.align		4
        /*0054*/ 	.byte	0x02, 0x4a
	.zero		1
	.zero		1


	//----- nvinfo : EIATTR_EXIT_INSTR_OFFSETS
	.align		4
        /*0058*/ 	.byte	0x04, 0x1c
        /*005a*/ 	.short	(.L_17 - .L_16)


	//   ....[0]....
.L_16:
        /*005c*/ 	.word	0x00000120


	//   ....[1]....
        /*0060*/ 	.word	0x00000650


	//   ....[2]....
        /*0064*/ 	.word	0x000008c0


	//   ....[3]....
        /*0068*/ 	.word	0x00000a80


	//   ....[4]....
        /*006c*/ 	.word	0x00000b30


	//----- nvinfo : EIATTR_CBANK_PARAM_SIZE
	.align		4
.L_17:
        /*0070*/ 	.byte	0x03, 0x19
        /*0072*/ 	.short	0x001c


	//----- nvinfo : EIATTR_PARAM_CBANK
	.align		4
        /*0074*/ 	.byte	0x04, 0x0a
        /*0076*/ 	.short	(.L_19 - .L_18)
	.align		4
.L_18:
        /*0078*/ 	.word	index@(.nv.constant0._Z15AdditionMatricePiS_S_i)
        /*007c*/ 	.short	0x0380
        /*007e*/ 	.short	0x001c


	//----- nvinfo : EIATTR_SW_WAR
	.align		4
.L_19:
        /*0080*/ 	.byte	0x04, 0x36
        /*0082*/ 	.short	(.L_21 - .L_20)
.L_20:
        /*0084*/ 	.word	0x00000008
.L_21:


//--------------------- .nv.callgraph             --------------------------
	.section	.nv.callgraph,"",@"SHT_CUDA_CALLGRAPH"
	.align	4
	.sectionentsize	8
	.align		4
        /*0000*/ 	.word	0x00000000
	.align		4
        /*0004*/ 	.word	0xffffffff
	.align		4
        /*0008*/ 	.word	0x00000000
	.align		4
        /*000c*/ 	.word	0xfffffffe
	.align		4
        /*0010*/ 	.word	0x00000000
	.align		4
        /*0014*/ 	.word	0xfffffffd
	.align		4
        /*0018*/ 	.word	0x00000000
	.align		4
        /*001c*/ 	.word	0xfffffffc


//--------------------- .text._Z15AdditionMatricePiS_S_i --------------------------
	.section	.text._Z15AdditionMatricePiS_S_i,"ax",@progbits
	.align	128
        .global         _Z15AdditionMatricePiS_S_i
        .type           _Z15AdditionMatricePiS_S_i,@function
        .size           _Z15AdditionMatricePiS_S_i,(.L_x_5 - _Z15AdditionMatricePiS_S_i)
        .other          _Z15AdditionMatricePiS_S_i,@"STO_CUDA_ENTRY STV_DEFAULT"
_Z15AdditionMatricePiS_S_i:
.text._Z15AdditionMatricePiS_S_i:
[----:B------:R-:W-:Y:S01]  /*0000*/  LDC R1, c[0x0][0x37c] ;  /* 0x0000df00ff017b82 */ /* 0x000fe20000000800 */
[----:B------:R-:W0:Y:S07]  /*0010*/  S2R R4, SR_TID.Y ;  /* 0x0000000000047919 */ /* 0x000e2e0000002200 */
[----:B------:R-:W1:Y:S01]  /*0020*/  LDC R0, c[0x0][0x360] ;  /* 0x0000d800ff007b82 */ /* 0x000e620000000800 */
[----:B------:R-:W2:Y:S01]  /*0030*/  LDCU UR18, c[0x0][0x398] ;  /* 0x00007300ff1277ac */ /* 0x000ea20008000800 */
[----:B------:R-:W1:Y:S01]  /*0040*/  S2R R7, SR_TID.X ;  /* 0x0000000000077919 */ /* 0x000e620000002100 */
[----:B------:R-:W3:Y:S05]  /*0050*/  LDCU.64 UR16, c[0x0][0x358] ;  /* 0x00006b00ff1077ac */ /* 0x000eea0008000a00 */
[----:B------:R-:W0:Y:S08]  /*0060*/  S2UR UR5, SR_CTAID.Y ;  /* 0x00000000000579c3 */ /* 0x000e300000002600 */
[----:B------:R-:W0:Y:S01]  /*0070*/  LDC R5, c[0x0][0x364] ;  /* 0x0000d900ff057b82 */ /* 0x000e220000000800 */
[----:B--2---:R-:W-:-:S07]  /*0080*/  UISETP.GE.AND UP0, UPT, UR18, 0x1, UPT ;  /* 0x000000011200788c */ /* 0x004fce000bf06270 */
[----:B------:R-:W1:Y:S01]  /*0090*/  S2UR UR4, SR_CTAID.X ;  /* 0x00000000000479c3 */ /* 0x000e620000002500 */
[----:B------:R-:W-:-:S07]  /*00a0*/  PLOP3.LUT P0, PT, PT, PT, UP0, 0x80, 0x8 ;  /* 0x000000000008781c */ /* 0x000fce0003f0f008 */
[----:B------:R-:W2:Y:S01]  /*00b0*/  LDC.64 R2, c[0x0][0x390] ;  /* 0x0000e400ff027b82 */ /* 0x000ea20000000a00 */
[----:B0-----:R-:W-:-:S04]  /*00c0*/  IMAD R5, R5, UR5, R4 ;  /* 0x0000000505057c24 */ /* 0x001fc8000f8e0204 */
[----:B------:R-:W-:Y:S02]  /*00d0*/  IMAD R5, R5, UR18, RZ ;  /* 0x0000001205057c24 */ /* 0x000fe4000f8e02ff */
[----:B-1----:R-:W-:-:S05]  /*00e0*/  IMAD R0, R0, UR4, R7 ;  /* 0x0000000400007c24 */ /* 0x002fca000f8e0207 */
[----:B------:R-:W-:-:S05]  /*00f0*/  IADD3 R7, PT, PT, R0, R5, RZ ;  /* 0x0000000500077210 */ /* 0x000fca0007ffe0ff */
[----:B--2---:R-:W-:-:S05]  /*0100*/  IMAD.WIDE R2, R7, 0x4, R2 ;  /* 0x0000000407027825 */ /* 0x004fca00078e0202 */
[----:B---3--:R0:W-:Y:S01]  /*0110*/  STG.E desc[UR16][R2.64], RZ ;  /* 0x000000ff02007986 */ /* 0x0081e2000c101910 */
[----:B------:R-:W-:Y:S05]  /*0120*/  @!P0 EXIT ;  /* 0x000000000000894d */ /* 0x000fea0003800000 */
[----:B------:R-:W-:Y:S01]  /*0130*/  UISETP.GE.U32.AND UP0, UPT, UR18, 0x8, UPT ;  /* 0x000000081200788c */ /* 0x000fe2000bf06070 */
[----:B------:R-:W-:Y:S01]  /*0140*/  HFMA2 R7, -RZ, RZ, 0, 0 ;  /* 0x00000000ff077431 */ /* 0x000fe200000001ff */
[----:B------:R-:W-:-:S07]  /*0150*/  MOV R4, RZ ;  /* 0x000000ff00047202 */ /* 0x000fce0000000f00 */
[----:B------:R-:W-:Y:S05]  /*0160*/  BRA.U !UP0, `(.L_x_0) ;  /* 0x0000000508307547 */ /* 0x000fea000b800000 */
[----:B------:R-:W1:Y:S01]  /*0170*/  LDCU.128 UR20, c[0x0][0x380] ;  /* 0x00007000ff1477ac */ /* 0x000e620008000c00 */
[----:B------:R-:W-:Y:S01]  /*0180*/  MOV R4, R0 ;  /* 0x0000000000047202 */ /* 0x000fe20000000f00 */
[----:B------:R-:W-:-:S04]  /*0190*/  ULOP3.LUT UR4, UR18, 0x7ffffff8, URZ, 0xc0, !UPT ;  /* 0x7ffffff812047892 */ /* 0x000fc8000f8ec0ff */
[----:B------:R-:W-:Y:S01]  /*01a0*/  UIADD3 UR4, UPT, UPT, -UR4, URZ, URZ ;  /* 0x000000ff04047290 */ /* 0x000fe2000fffe1ff */
[----:B-1----:R-:W-:Y:S01]  /*01b0*/  MOV R6, UR20 ;  /* 0x0000001400067c02 */ /* 0x002fe20008000f00 */
[----:B------:R-:W-:Y:S01]  /*01c0*/  UIMAD.WIDE.U32 UR6, UR18, 0xc, UR22 ;  /* 0x0000000c120678a5 */ /* 0x000fe2000f8e0016 */
[----:B------:R-:W-:Y:S01]  /*01d0*/  MOV R7, UR21 ;  /* 0x0000001500077c02 */ /* 0x000fe20008000f00 */
[----:B------:R-:W-:Y:S02]  /*01e0*/  UIMAD.WIDE.U32 UR8, UR18, 0x10, UR22 ;  /* 0x00000010120878a5 */ /* 0x000fe4000f8e0016 */
[----:B------:R-:W-:Y:S01]  /*01f0*/  UIMAD.WIDE.U32 UR10, UR18, 0x14, UR22 ;  /* 0x00000014120a78a5 */ /* 0x000fe2000f8e0016 */
[----:B------:R-:W-:Y:S01]  /*0200*/  IMAD.WIDE.U32 R6, R5, 0x4, R6 ;  /* 0x0000000405067825 */ /* 0x000fe200078e0006 */
[----:B------:R-:W-:Y:S02]  /*0210*/  UIMAD.WIDE.U32 UR12, UR18, 0x18, UR22 ;  /* 0x00000018120c78a5 */ /* 0x000fe4000f8e0016 */
[----:B------:R-:W-:Y:S01]  /*0220*/  UIMAD.WIDE.U32 UR14, UR18, 0x1c, UR22 ;  /* 0x0000001c120e78a5 */ /* 0x000fe2000f8e0016 */
[----:B------:R-:W-:-:S04]  /*0230*/  IADD3 R6, P0, PT, R6, 0x10, RZ ;  /* 0x0000001006067810 */ /* 0x000fc80007f1e0ff */
[----:B------:R-:W-:Y:S02]  /*0240*/  IADD3.X R9, PT, PT, RZ, R7, RZ, P0, !PT ;  /* 0x00000007ff097210 */ /* 0x000fe400007fe4ff */
[----:B------:R-:W-:-:S07]  /*0250*/  MOV R7, RZ ;  /* 0x000000ff00077202 */ /* 0x000fce0000000f00 */
.L_x_1:
[----:B------:R-:W-:Y:S01]  /*0260*/  HFMA2 R11, -RZ, RZ, 0, 2.384185791015625e-07 ;  /* 0x00000004ff0b7431 */ /* 0x000fe200000001ff */
[----:B------:R-:W-:-:S05]  /*0270*/  MOV R8, R6 ;  /* 0x0000000600087202 */ /* 0x000fca0000000f00 */
[----:B--2---:R-:W2:Y:S01]  /*0280*/  LDG.E R6, desc[UR16][R8.64+-0x10] ;  /* 0xfffff01008067981 */ /* 0x004ea2000c1e1900 */
[----:B------:R-:W-:-:S06]  /*0290*/  IMAD.WIDE R10, R4, R11, UR22 ;  /* 0x00000016040a7e25 */ /* 0x000fcc000f8e020b */
[----:B------:R-:W2:Y:S01]  /*02a0*/  LDG.E R10, desc[UR16][R10.64] ;  /* 0x000000100a0a7981 */ /* 0x000ea2000c1e1900 */
[----:B------:R-:W-:-:S06]  /*02b0*/  UIMAD.WIDE.U32 UR20, UR18, 0x4, UR22 ;  /* 0x00000004121478a5 */ /* 0x000fcc000f8e0016 */
[----:B------:R-:W-:Y:S02]  /*02c0*/  MOV R12, UR20 ;  /* 0x00000014000c7c02 */ /* 0x000fe40008000f00 */
[----:B------:R-:W-:Y:S01]  /*02d0*/  MOV R13, UR21 ;  /* 0x00000015000d7c02 */ /* 0x000fe20008000f00 */
[----:B--2---:R-:W-:Y:S02]  /*02e0*/  IMAD R15, R6, R10, R7 ;  /* 0x0000000a060f7224 */ /* 0x004fe400078e0207 */
[----:B------:R-:W-:-:S03]  /*02f0*/  IMAD.WIDE R6, R4, 0x4, R12 ;  /* 0x0000000404067825 */ /* 0x000fc600078e020c */
[----:B------:R1:W-:Y:S04]  /*0300*/  STG.E desc[UR16][R2.64], R15 ;  /* 0x0000000f02007986 */ /* 0x0003e8000c101910 */
[----:B------:R-:W2:Y:S04]  /*0310*/  LDG.E R6, desc[UR16][R6.64] ;  /* 0x0000001006067981 */ /* 0x000ea8000c1e1900 */
[----:B------:R-:W2:Y:S01]  /*0320*/  LDG.E R14, desc[UR16][R8.64+-0xc] ;  /* 0xfffff410080e7981 */ /* 0x000ea2000c1e1900 */
[----:B------:R-:W-:-:S06]  /*0330*/  UIMAD.WIDE.U32 UR20, UR18, 0x8, UR22 ;  /* 0x00000008121478a5 */ /* 0x000fcc000f8e0016 */
[----:B------:R-:W-:Y:S02]  /*0340*/  MOV R12, UR20 ;  /* 0x00000014000c7c02 */ /* 0x000fe40008000f00 */
[----:B------:R-:W-:-:S03]  /*0350*/  MOV R13, UR21 ;  /* 0x00000015000d7c02 */ /* 0x000fc60008000f00 */
[----:B------:R-:W-:-:S04]  /*0360*/  IMAD.WIDE R10, R4, 0x4, R12 ;  /* 0x00000004040a7825 */ /* 0x000fc800078e020c */
[----:B--2---:R-:W-:-:S05]  /*0370*/  IMAD R17, R14, R6, R15 ;  /* 0x000000060e117224 */ /* 0x004fca00078e020f */
[----:B------:R2:W-:Y:S04]  /*0380*/  STG.E desc[UR16][R2.64], R17 ;  /* 0x0000001102007986 */ /* 0x0005e8000c101910 */
[----:B------:R-:W1:Y:S04]  /*0390*/  LDG.E R10, desc[UR16][R10.64] ;  /* 0x000000100a0a7981 */ /* 0x000e68000c1e1900 */
[----:B------:R-:W1:Y:S01]  /*03a0*/  LDG.E R12, desc[UR16][R8.64+-0x8] ;  /* 0xfffff810080c7981 */ /* 0x000e62000c1e1900 */
[----:B------:R-:W-:-:S05]  /*03b0*/  HFMA2 R13, -RZ, RZ, 0, 2.384185791015625e-07 ;  /* 0x00000004ff0d7431 */ /* 0x000fca00000001ff */
[----:B------:R-:W-:-:S04]  /*03c0*/  IMAD.WIDE R6, R4, R13, UR6 ;  /* 0x0000000604067e25 */ /* 0x000fc8000f8e020d */
[----:B-1----:R-:W-:-:S05]  /*03d0*/  IMAD R15, R12, R10, R17 ;  /* 0x0000000a0c0f7224 */ /* 0x002fca00078e0211 */
[----:B------:R1:W-:Y:S04]  /*03e0*/  STG.E desc[UR16][R2.64], R15 ;  /* 0x0000000f02007986 */ /* 0x0003e8000c101910 */
[----:B------:R-:W3:Y:S04]  /*03f0*/  LDG.E R6, desc[UR16][R6.64] ;  /* 0x0000001006067981 */ /* 0x000ee8000c1e1900 */
[----:B------:R-:W3:Y:S02]  /*0400*/  LDG.E R12, desc[UR16][R8.64+-0x4] ;  /* 0xfffffc10080c7981 */ /* 0x000ee4000c1e1900 */
[----:B---3--:R-:W-:-:S02]  /*0410*/  IMAD R19, R12, R6, R15 ;  /* 0x000000060c137224 */ /* 0x008fc400078e020f */
[----:B------:R-:W-:-:S03]  /*0420*/  IMAD.WIDE R12, R4, R13, UR8 ;  /* 0x00000008040c7e25 */ /* 0x000fc6000f8e020d */
[----:B------:R3:W-:Y:S04]  /*0430*/  STG.E desc[UR16][R2.64], R19 ;  /* 0x0000001302007986 */ /* 0x0007e8000c101910 */
[----:B------:R-:W2:Y:S04]  /*0440*/  LDG.E R12, desc[UR16][R12.64] ;  /* 0x000000100c0c7981 */ /* 0x000ea8000c1e1900 */
[----:B------:R-:W2:Y:S01]  /*0450*/  LDG.E R10, desc[UR16][R8.64] ;  /* 0x00000010080a7981 */ /* 0x000ea2000c1e1900 */
[----:B------:R-:W-:Y:S02]  /*0460*/  IMAD.MOV.U32 R11, RZ, RZ, 0x4 ;  /* 0x00000004ff0b7424 */ /* 0x000fe400078e00ff */
[----:B--2---:R-:W-:-:S02]  /*0470*/  IMAD R17, R10, R12, R19 ;  /* 0x0000000c0a117224 */ /* 0x004fc400078e0213 */
[----:B------:R-:W-:-:S03]  /*0480*/  IMAD.WIDE R10, R4, R11, UR10 ;  /* 0x0000000a040a7e25 */ /* 0x000fc6000f8e020b */
[----:B------:R2:W-:Y:S04]  /*0490*/  STG.E desc[UR16][R2.64], R17 ;  /* 0x0000001102007986 */ /* 0x0005e8000c101910 */
[----:B------:R-:W4:Y:S04]  /*04a0*/  LDG.E R10, desc[UR16][R10.64] ;  /* 0x000000100a0a7981 */ /* 0x000f28000c1e1900 */
[----:B------:R-:W4:Y:S01]  /*04b0*/  LDG.E R6, desc[UR16][R8.64+0x4] ;  /* 0x0000041008067981 */ /* 0x000f22000c1e1900 */
[----:B-1----:R-:W-:-:S05]  /*04c0*/  MOV R15, 0x4 ;  /* 0x00000004000f7802 */ /* 0x002fca0000000f00 */
[----:B------:R-:W-:-:S04]  /*04d0*/  IMAD.WIDE R14, R4, R15, UR12 ;  /* 0x0000000c040e7e25 */ /* 0x000fc8000f8e020f */
[----:B----4-:R-:W-:-:S05]  /*04e0*/  IMAD R21, R6, R10, R17 ;  /* 0x0000000a06157224 */ /* 0x010fca00078e0211 */
[----:B------:R2:W-:Y:S04]  /*04f0*/  STG.E desc[UR16][R2.64], R21 ;  /* 0x0000001502007986 */ /* 0x0005e8000c101910 */
[----:B------:R-:W3:Y:S04]  /*0500*/  LDG.E R14, desc[UR16][R14.64] ;  /* 0x000000100e0e7981 */ /* 0x000ee8000c1e1900 */
[----:B------:R-:W3:Y:S01]  /*0510*/  LDG.E R6, desc[UR16][R8.64+0x8] ;  /* 0x0000081008067981 */ /* 0x000ee2000c1e1900 */
[----:B------:R-:W-:-:S05]  /*0520*/  HFMA2 R13, -RZ, RZ, 0, 2.384185791015625e-07 ;  /* 0x00000004ff0d7431 */ /* 0x000fca00000001ff */
[----:B------:R-:W-:-:S04]  /*0530*/  IMAD.WIDE R12, R4, R13, UR14 ;  /* 0x0000000e040c7e25 */ /* 0x000fc8000f8e020d */
[----:B---3--:R-:W-:-:S05]  /*0540*/  IMAD R19, R6, R14, R21 ;  /* 0x0000000e06137224 */ /* 0x008fca00078e0215 */
[----:B------:R2:W-:Y:S04]  /*0550*/  STG.E desc[UR16][R2.64], R19 ;  /* 0x0000001302007986 */ /* 0x0005e8000c101910 */
[----:B------:R-:W3:Y:S04]  /*0560*/  LDG.E R12, desc[UR16][R12.64] ;  /* 0x000000100c0c7981 */ /* 0x000ee8000c1e1900 */
[----:B------:R-:W3:Y:S01]  /*0570*/  LDG.E R6, desc[UR16][R8.64+0xc] ;  /* 0x00000c1008067981 */ /* 0x000ee2000c1e1900 */
[----:B------:R-:W-:-:S04]  /*0580*/  UIADD3 UR4, UPT, UPT, UR4, 0x8, URZ ;  /* 0x0000000804047890 */ /* 0x000fc8000fffe0ff */
[----:B------:R-:W-:Y:S01]  /*0590*/  UISETP.NE.AND UP0, UPT, UR4, URZ, UPT ;  /* 0x000000ff0400728c */ /* 0x000fe2000bf05270 */
[----:B------:R-:W-:-:S04]  /*05a0*/  MOV R11, UR18 ;  /* 0x00000012000b7c02 */ /* 0x000fc80008000f00 */
[----:B------:R-:W-:Y:S01]  /*05b0*/  LEA R4, R11, R4, 0x3 ;  /* 0x000000040b047211 */ /* 0x000fe200078e18ff */
[----:B---3--:R-:W-:-:S05]  /*05c0*/  IMAD R7, R6, R12, R19 ;  /* 0x0000000c06077224 */ /* 0x008fca00078e0213 */
[----:B------:R2:W-:Y:S01]  /*05d0*/  STG.E desc[UR16][R2.64], R7 ;  /* 0x0000000702007986 */ /* 0x0005e2000c101910 */
[----:B------:R-:W-:-:S04]  /*05e0*/  IADD3 R6, P0, PT, R8, 0x20, RZ ;  /* 0x0000002008067810 */ /* 0x000fc80007f1e0ff */
[----:B------:R-:W-:Y:S01]  /*05f0*/  IADD3.X R9, PT, PT, RZ, R9, RZ, P0, !PT ;  /* 0x00000009ff097210 */ /* 0x000fe200007fe4ff */
[----:B------:R-:W-:Y:S08]  /*0600*/  BRA.U UP0, `(.L_x_1) ;  /* 0xfffffffd00147547 */ /* 0x000ff0000b83ffff */
[----:B------:R-:W-:-:S06]  /*0610*/  ULOP3.LUT UR4, UR18, 0x7ffffff8, URZ, 0xc0, !UPT ;  /* 0x7ffffff812047892 */ /* 0x000fcc000f8ec0ff */
[----:B------:R-:W-:-:S07]  /*0620*/  MOV R4, UR4 ;  /* 0x0000000400047c02 */ /* 0x000fce0008000f00 */
.L_x_0:
[----:B------:R-:W-:-:S06]  /*0630*/  ULOP3.LUT UR4, UR18, 0x7, URZ, 0xc0, !UPT ;  /* 0x0000000712047892 */ /* 0x000fcc000f8ec0ff */
[----:B------:R-:W-:-:S13]  /*0640*/  ISETP.NE.AND P0, PT, RZ, UR4, PT ;  /* 0x00000004ff007c0c */ /* 0x000fda000bf05270 */
[----:B------:R-:W-:Y:S05]  /*0650*/  @!P0 EXIT ;  /* 0x000000000000894d */ /* 0x000fea0003800000 */
[----:B------:R-:W-:Y:S02]  /*0660*/  UISETP.GE.U32.AND UP0, UPT, UR4, 0x4, UPT ;  /* 0x000000040400788c */ /* 0x000fe4000bf06070 */
[----:B------:R-:W-:-:S07]  /*0670*/  ULOP3.LUT UR4, UR18, 0x3, URZ, 0xc0, !UPT ;  /* 0x0000000312047892 */ /* 0x000fce000f8ec0ff */
[----:B------:R-:W-:Y:S05]  /*0680*/  BRA.U !UP0, `(.L_x_2) ;  /* 0x0000000108887547 */ /* 0x000fea000b800000 */
[----:B------:R-:W1:Y:S01]  /*0690*/  LDC.64 R10, c[0x0][0x380] ;  /* 0x0000e000ff0a7b82 */ /* 0x000e620000000a00 */
[----:B------:R-:W-:Y:S01]  /*06a0*/  IADD3 R9, PT, PT, R5, R4, RZ ;  /* 0x0000000405097210 */ /* 0x000fe20007ffe0ff */
[----:B------:R-:W-:Y:S01]  /*06b0*/  IMAD R15, R4, UR18, R0 ;  /* 0x00000012040f7c24 */ /* 0x000fe2000f8e0200 */
[----:B------:R-:W3:Y:S05]  /*06c0*/  LDCU.64 UR6, c[0x0][0x380] ;  /* 0x00007000ff0677ac */ /* 0x000eea0008000a00 */
[----:B------:R-:W4:Y:S01]  /*06d0*/  LDC.64 R12, c[0x0][0x388] ;  /* 0x0000e200ff0c7b82 */ /* 0x000f220000000a00 */
[----:B-1----:R-:W-:-:S06]  /*06e0*/  IMAD.WIDE.U32 R10, R9, 0x4, R10 ;  /* 0x00000004090a7825 */ /* 0x002fcc00078e000a */
[----:B------:R-:W5:Y:S01]  /*06f0*/  LDG.E R10, desc[UR16][R10.64] ;  /* 0x000000100a0a7981 */ /* 0x000f62000c1e1900 */
[----:B----4-:R-:W-:-:S05]  /*0700*/  IMAD.WIDE R12, R15, 0x4, R12 ;  /* 0x000000040f0c7825 */ /* 0x010fca00078e020c */
[----:B------:R-:W5:Y:S01]  /*0710*/  LDG.E R6, desc[UR16][R12.64] ;  /* 0x000000100c067981 */ /* 0x000f62000c1e1900 */
[----:B------:R-:W-:Y:S01]  /*0720*/  IADD3 R9, P0, PT, R5, R4, RZ ;  /* 0x0000000405097210 */ /* 0x000fe20007f1e0ff */
[----:B--2---:R-:W-:-:S03]  /*0730*/  IMAD.U32 R17, RZ, RZ, UR18 ;  /* 0x00000012ff117e24 */ /* 0x004fc6000f8e00ff */
[----:B------:R-:W-:Y:S02]  /*0740*/  IADD3.X R14, PT, PT, RZ, RZ, RZ, P0, !PT ;  /* 0x000000ffff0e7210 */ /* 0x000fe400007fe4ff */
[----:B---3--:R-:W-:-:S04]  /*0750*/  LEA R8, P0, R9, UR6, 0x2 ;  /* 0x0000000609087c11 */ /* 0x008fc8000f8010ff */
[----:B------:R-:W-:Y:S01]  /*0760*/  LEA.HI.X R9, R9, UR7, R14, 0x2, P0 ;  /* 0x0000000709097c11 */ /* 0x000fe200080f140e */
[----:B-----5:R-:W-:Y:S02]  /*0770*/  IMAD R15, R10, R6, R7 ;  /* 0x000000060a0f7224 */ /* 0x020fe400078e0207 */
[----:B------:R-:W-:-:S03]  /*0780*/  IMAD.WIDE.U32 R6, R17, 0x4, R12 ;  /* 0x0000000411067825 */ /* 0x000fc600078e000c */
[----:B------:R1:W-:Y:S04]  /*0790*/  STG.E desc[UR16][R2.64], R15 ;  /* 0x0000000f02007986 */ /* 0x0003e8000c101910 */
[----:B------:R-:W2:Y:S04]  /*07a0*/  LDG.E R11, desc[UR16][R6.64] ;  /* 0x00000010060b7981 */ /* 0x000ea8000c1e1900 */
[----:B------:R-:W2:Y:S01]  /*07b0*/  LDG.E R10, desc[UR16][R8.64+0x4] ;  /* 0x00000410080a7981 */ /* 0x000ea2000c1e1900 */
[----:B------:R-:W-:Y:S01]  /*07c0*/  MOV R13, UR18 ;  /* 0x00000012000d7c02 */ /* 0x000fe20008000f00 */
[----:B--2---:R-:W-:-:S04]  /*07d0*/  IMAD R17, R10, R11, R15 ;  /* 0x0000000b0a117224 */ /* 0x004fc800078e020f */
[----:B------:R-:W-:Y:S01]  /*07e0*/  IMAD.WIDE.U32 R10, R13, 0x4, R6 ;  /* 0x000000040d0a7825 */ /* 0x000fe200078e0006 */
        /* <DEDUP_REMOVED lines=9> */
[----:B------:R-:W-:Y:S01]  /*0880*/  IADD3 R4, PT, PT, R4, 0x4, RZ ;  /* 0x0000000404047810 */ /* 0x000fe20007ffe0ff */
[----:B--2---:R-:W-:-:S05]  /*0890*/  IMAD R7, R6, R12, R19 ;  /* 0x0000000c06077224 */ /* 0x004fca00078e0213 */
[----:B------:R1:W-:Y:S02]  /*08a0*/  STG.E desc[UR16][R2.64], R7 ;  /* 0x0000000702007986 */ /* 0x0003e4000c101910 */
.L_x_2:
[----:B------:R-:W-:-:S13]  /*08b0*/  ISETP.NE.AND P0, PT, RZ, UR4, PT ;  /* 0x00000004ff007c0c */ /* 0x000fda000bf05270 */
[----:B------:R-:W-:Y:S05]  /*08c0*/  @!P0 EXIT ;  /* 0x000000000000894d */ /* 0x000fea0003800000 */
[----:B------:R-:W-:-:S09]  /*08d0*/  UISETP.NE.AND UP0, UPT, UR4, 0x1, UPT ;  /* 0x000000010400788c */ /* 0x000fd2000bf05270 */
[----:B------:R-:W-:Y:S05]  /*08e0*/  BRA.U !UP0, `(.L_x_3) ;  /* 0x0000000108587547 */ /* 0x000fea000b800000 */
[----:B------:R-:W3:Y:S01]  /*08f0*/  LDC.64 R8, c[0x0][0x380] ;  /* 0x0000e000ff087b82 */ /* 0x000ee20000000a00 */
[----:B------:R-:W-:Y:S01]  /*0900*/  IADD3 R11, PT, PT, R5, R4, RZ ;  /* 0x00000004050b7210 */ /* 0x000fe20007ffe0ff */
[----:B-1----:R-:W-:Y:S01]  /*0910*/  IMAD R15, R4, UR18, R0 ;  /* 0x00000012040f7c24 */ /* 0x002fe2000f8e0200 */
[----:B------:R-:W1:Y:S05]  /*0920*/  LDCU.64 UR4, c[0x0][0x380] ;  /* 0x00007000ff0477ac */ /* 0x000e6a0008000a00 */
[----:B------:R-:W4:Y:S01]  /*0930*/  LDC.64 R12, c[0x0][0x388] ;  /* 0x0000e200ff0c7b82 */ /* 0x000f220000000a00 */
[----:B---3--:R-:W-:-:S06]  /*0940*/  IMAD.WIDE.U32 R10, R11, 0x4, R8 ;  /* 0x000000040b0a7825 */ /* 0x008fcc00078e0008 */
[----:B------:R-:W2:Y:S01]  /*0950*/  LDG.E R10, desc[UR16][R10.64] ;  /* 0x000000100a0a7981 */ /* 0x000ea2000c1e1900 */
[----:B----4-:R-:W-:-:S05]  /*0960*/  IMAD.WIDE R12, R15, 0x4, R12 ;  /* 0x000000040f0c7825 */ /* 0x010fca00078e020c */
[----:B------:R-:W2:Y:S01]  /*0970*/  LDG.E R6, desc[UR16][R12.64] ;  /* 0x000000100c067981 */ /* 0x000ea2000c1e1900 */
[----:B------:R-:W-:Y:S02]  /*0980*/  IADD3 R9, P0, PT, R5, R4, RZ ;  /* 0x0000000405097210 */ /* 0x000fe40007f1e0ff */
[----:B------:R-:W-:Y:S02]  /*0990*/  MOV R15, UR18 ;  /* 0x00000012000f7c02 */ /* 0x000fe40008000f00 */
[----:B------:R-:W-:Y:S02]  /*09a0*/  IADD3.X R14, PT, PT, RZ, RZ, RZ, P0, !PT ;  /* 0x000000ffff0e7210 */ /* 0x000fe400007fe4ff */
[----:B-1----:R-:W-:-:S04]  /*09b0*/  LEA R8, P0, R9, UR4, 0x2 ;  /* 0x0000000409087c11 */ /* 0x002fc8000f8010ff */
[----:B------:R-:W-:Y:S01]  /*09c0*/  LEA.HI.X R9, R9, UR5, R14, 0x2, P0 ;  /* 0x0000000509097c11 */ /* 0x000fe200080f140e */
[----:B------:R-:W-:-:S04]  /*09d0*/  IMAD.WIDE.U32 R14, R15, 0x4, R12 ;  /* 0x000000040f0e7825 */ /* 0x000fc800078e000c */
[----:B--2---:R-:W-:-:S05]  /*09e0*/  IMAD R17, R10, R6, R7 ;  /* 0x000000060a117224 */ /* 0x004fca00078e0207 */
[----:B------:R3:W-:Y:S04]  /*09f0*/  STG.E desc[UR16][R2.64], R17 ;  /* 0x0000001102007986 */ /* 0x0007e8000c101910 */
[----:B------:R-:W2:Y:S04]  /*0a00*/  LDG.E R14, desc[UR16][R14.64] ;  /* 0x000000100e0e7981 */ /* 0x000ea8000c1e1900 */
[----:B------:R-:W2:Y:S01]  /*0a10*/  LDG.E R8, desc[UR16][R8.64+0x4] ;  /* 0x0000041008087981 */ /* 0x000ea2000c1e1900 */
[----:B------:R-:W-:Y:S01]  /*0a20*/  IADD3 R4, PT, PT, R4, 0x2, RZ ;  /* 0x0000000204047810 */ /* 0x000fe20007ffe0ff */
[----:B--2---:R-:W-:-:S05]  /*0a30*/  IMAD R7, R8, R14, R17 ;  /* 0x0000000e08077224 */ /* 0x004fca00078e0211 */
[----:B------:R3:W-:Y:S02]  /*0a40*/  STG.E desc[UR16][R2.64], R7 ;  /* 0x0000000702007986 */ /* 0x0007e4000c101910 */
.L_x_3:
[----:B------:R-:W-:-:S04]  /*0a50*/  ULOP3.LUT UR4, UR18, 0x1, URZ, 0xc0, !UPT ;  /* 0x0000000112047892 */ /* 0x000fc8000f8ec0ff */
[----:B------:R-:W-:-:S06]  /*0a60*/  UISETP.NE.U32.AND UP0, UPT, UR4, 0x1, UPT ;  /* 0x000000010400788c */ /* 0x000fcc000bf05070 */
[----:B------:R-:W-:-:S13]  /*0a70*/  PLOP3.LUT P0, PT, PT, PT, UP0, 0x80, 0x8 ;  /* 0x000000000008781c */ /* 0x000fda0003f0f008 */
[----:B------:R-:W-:Y:S05]  /*0a80*/  @P0 EXIT ;  /* 0x000000000000094d */ /* 0x000fea0003800000 */
[----:B------:R-:W4:Y:S01]  /*0a90*/  LDC.64 R8, c[0x0][0x380] ;  /* 0x0000e000ff087b82 */ /* 0x000f220000000a00 */
[----:B------:R-:W-:Y:S01]  /*0aa0*/  IADD3 R5, PT, PT, R5, R4, RZ ;  /* 0x0000000405057210 */ /* 0x000fe20007ffe0ff */
[----:B------:R-:W-:-:S06]  /*0ab0*/  IMAD R13, R4, UR18, R0 ;  /* 0x00000012040d7c24 */ /* 0x000fcc000f8e0200 */
[----:B------:R-:W5:Y:S01]  /*0ac0*/  LDC.64 R10, c[0x0][0x388] ;  /* 0x0000e200ff0a7b82 */ /* 0x000f620000000a00 */
[----:B----4-:R-:W-:-:S06]  /*0ad0*/  IMAD.WIDE.U32 R4, R5, 0x4, R8 ;  /* 0x0000000405047825 */ /* 0x010fcc00078e0008 */
[----:B------:R-:W1:Y:S01]  /*0ae0*/  LDG.E R4, desc[UR16][R4.64] ;  /* 0x0000001004047981 */ /* 0x000e62000c1e1900 */
[----:B-----5:R-:W-:-:S06]  /*0af0*/  IMAD.WIDE R8, R13, 0x4, R10 ;  /* 0x000000040d087825 */ /* 0x020fcc00078e020a */
[----:B------:R-:W1:Y:S02]  /*0b00*/  LDG.E R8, desc[UR16][R8.64] ;  /* 0x0000001008087981 */ /* 0x000e64000c1e1900 */
[----:B-123--:R-:W-:-:S05]  /*0b10*/  IMAD R7, R4, R8, R7 ;  /* 0x0000000804077224 */ /* 0x00efca00078e0207 */
[----:B------:R-:W-:Y:S01]  /*0b20*/  STG.E desc[UR16][R2.64], R7 ;  /* 0x0000000702007986 */ /* 0x000fe2000c101910 */
[----:B------:R-:W-:Y:S05]  /*0b30*/  EXIT ;  /* 0x000000000000794d */ /* 0x000fea0003800000 */
.L_x_4:
[----:B------:R-:W-:-:S00]  /*0b40*/  BRA `(.L_x_4) ;  /* 0xfffffffc00fc7947 */ /* 0x000fc0000383ffff */
[----:B------:R-:W-:-:S00]  /*0b50*/  NOP ;  /* 0x0000000000007918 */ /* 0x000fc00000000000 */
        /* <DEDUP_REMOVED lines=10> */
.L_x_5:


//--------------------- .nv.shared.reserved.0     --------------------------
	.section	.nv.shared.reserved.0,"aw",@nobits
	.weak		__nv_reservedSMEM_offset_0_alias
	.size		__nv_reservedSMEM_offset_0_alias, 0, 64
	.other		__nv_reservedSMEM_offset_0_alias,@"STO_CUDA_RESERVED_SHARED STV_DEFAULT"
__nv_reservedSMEM_offset_0_alias:
	.zero		0
	.zero		64


//--------------------- .nv.constant0._Z15AdditionMatricePiS_S_i --------------------------
	.section	.nv.constant0._Z15AdditionMatricePiS_S_i,"a",@progbits
	.sectionflags	@""
	.align	4
.nv.constant0._Z15AdditionMatricePiS_S_i:
	.zero		924


//--------------------- SYMBOLS --------------------------

	.type		.nv.reservedSmem.offset0,@object
	.size		.nv.reservedSmem.offset0,0x4
